	.headerflags	@"EF_CUDA_TEXMODE_UNIFIED EF_CUDA_64BIT_ADDRESS EF_CUDA_ACCELERATORS EF_CUDA_SM90 EF_CUDA_VIRTUAL_SM(EF_CUDA_SM90)"
	.elftype	@"ET_EXEC"


//--------------------- .nv.info                  --------------------------
	.section	.nv.info,"",@"SHT_CUDA_INFO"
	.align	4


	//----- nvinfo : EIATTR_REGCOUNT
	.align		4
        /*0000*/ 	.byte	0x04, 0x2f
        /*0002*/ 	.short	(.L_3 - .L_2)
	.align		4
.L_2:
        /*0004*/ 	.word	index@(triton_poi_fused__native_batch_norm_legit_no_training_add_div_hardtanh_mul_50)
        /*0008*/ 	.word	0x0000001a


	//----- nvinfo : EIATTR_MIN_STACK_SIZE
	.align		4
.L_3:
        /*000c*/ 	.byte	0x04, 0x12
        /*000e*/ 	.short	(.L_5 - .L_4)
	.align		4
.L_4:
        /*0010*/ 	.word	index@(triton_poi_fused__native_batch_norm_legit_no_training_add_div_hardtanh_mul_50)
        /*0014*/ 	.word	0x00000000


	//----- nvinfo : EIATTR_FRAME_SIZE
	.align		4
.L_5:
        /*0018*/ 	.byte	0x04, 0x11
        /*001a*/ 	.short	(.L_7 - .L_6)
	.align		4
.L_6:
        /*001c*/ 	.word	index@(triton_poi_fused__native_batch_norm_legit_no_training_add_div_hardtanh_mul_50)
        /*0020*/ 	.word	0x00000000


	//----- nvinfo : EIATTR_MIN_STACK_SIZE
	.align		4
.L_7:
        /*0024*/ 	.byte	0x04, 0x12
        /*0026*/ 	.short	(.L_9 - .L_8)
	.align		4
.L_8:
        /*0028*/ 	.word	index@(triton_poi_fused__native_batch_norm_legit_no_training_add_div_hardtanh_mul_50)
        /*002c*/ 	.word	0x00000000
.L_9:


//--------------------- .nv.info.triton_poi_fused__native_batch_norm_legit_no_training_add_div_hardtanh_mul_50 --------------------------
	.section	.nv.info.triton_poi_fused__native_batch_norm_legit_no_training_add_div_hardtanh_mul_50,"",@"SHT_CUDA_INFO"
	.sectionflags	@""
	.align	4


	//----- nvinfo : EIATTR_CUDA_API_VERSION
	.align		4
        /*0000*/ 	.byte	0x04, 0x37
        /*0002*/ 	.short	(.L_11 - .L_10)
.L_10:
        /*0004*/ 	.word	0x0000007c


	//----- nvinfo : EIATTR_KPARAM_INFO
	.align		4
.L_11:
        /*0008*/ 	.byte	0x04, 0x17
        /*000a*/ 	.short	(.L_13 - .L_12)
.L_12:
        /*000c*/ 	.word	0x00000000
        /*0010*/ 	.short	0x0007
        /*0012*/ 	.short	0x0034
        /*0014*/ 	.byte	0x00, 0xf0, 0x11, 0x00


	//----- nvinfo : EIATTR_KPARAM_INFO
	.align		4
.L_13:
        /*0018*/ 	.byte	0x04, 0x17
        /*001a*/ 	.short	(.L_15 - .L_14)
.L_14:
        /*001c*/ 	.word	0x00000000
        /*0020*/ 	.short	0x0006
        /*0022*/ 	.short	0x0030
        /*0024*/ 	.byte	0x00, 0xf0, 0x11, 0x00


	//----- nvinfo : EIATTR_KPARAM_INFO
	.align		4
.L_15:
        /*0028*/ 	.byte	0x04, 0x17
        /*002a*/ 	.short	(.L_17 - .L_16)
.L_16:
        /*002c*/ 	.word	0x00000000
        /*0030*/ 	.short	0x0005
        /*0032*/ 	.short	0x0028
        /*0034*/ 	.byte	0x00, 0xf4, 0x21, 0x00


	//----- nvinfo : EIATTR_KPARAM_INFO
	.align		4
.L_17:
        /*0038*/ 	.byte	0x04, 0x17
        /*003a*/ 	.short	(.L_19 - .L_18)
.L_18:
        /*003c*/ 	.word	0x00000000
        /*0040*/ 	.short	0x0004
        /*0042*/ 	.short	0x0020
        /*0044*/ 	.byte	0x00, 0xf4, 0x21, 0x00


	//----- nvinfo : EIATTR_KPARAM_INFO
	.align		4
.L_19:
        /*0048*/ 	.byte	0x04, 0x17
        /*004a*/ 	.short	(.L_21 - .L_20)
.L_20:
        /*004c*/ 	.word	0x00000000
        /*0050*/ 	.short	0x0003
        /*0052*/ 	.short	0x0018
        /*0054*/ 	.byte	0x00, 0xf4, 0x21, 0x00


	//----- nvinfo : EIATTR_KPARAM_INFO
	.align		4
.L_21:
        /*0058*/ 	.byte	0x04, 0x17
        /*005a*/ 	.short	(.L_23 - .L_22)
.L_22:
        /*005c*/ 	.word	0x00000000
        /*0060*/ 	.short	0x0002
        /*0062*/ 	.short	0x0010
        /*0064*/ 	.byte	0x00, 0xf4, 0x21, 0x00


	//----- nvinfo : EIATTR_KPARAM_INFO
	.align		4
.L_23:
        /*0068*/ 	.byte	0x04, 0x17
        /*006a*/ 	.short	(.L_25 - .L_24)
.L_24:
        /*006c*/ 	.word	0x00000000
        /*0070*/ 	.short	0x0001
        /*0072*/ 	.short	0x0008
        /*0074*/ 	.byte	0x00, 0xf4, 0x21, 0x00


	//----- nvinfo : EIATTR_KPARAM_INFO
	.align		4
.L_25:
        /*0078*/ 	.byte	0x04, 0x17
        /*007a*/ 	.short	(.L_27 - .L_26)
.L_26:
        /*007c*/ 	.word	0x00000000
        /*0080*/ 	.short	0x0000
        /*0082*/ 	.short	0x0000
        /*0084*/ 	.byte	0x00, 0xf4, 0x21, 0x00


	//----- nvinfo : EIATTR_SPARSE_MMA_MASK
	.align		4
.L_27:
        /*0088*/ 	.byte	0x03, 0x50
        /*008a*/ 	.short	0x0000


	//----- nvinfo : EIATTR_MAXREG_COUNT
	.align		4
        /*008c*/ 	.byte	0x03, 0x1b
        /*008e*/ 	.short	0x00ff


	//----- nvinfo : EIATTR_EXIT_INSTR_OFFSETS
	.align		4
        /*0090*/ 	.byte	0x04, 0x1c
        /*0092*/ 	.short	(.L_29 - .L_28)


	//   ....[0]....
.L_28:
        /*0094*/ 	.word	0x00000620


	//   ....[1]....
        /*0098*/ 	.word	0x00000670


	//----- nvinfo : EIATTR_REQNTID
	.align		4
.L_29:
        /*009c*/ 	.byte	0x04, 0x10
        /*009e*/ 	.short	(.L_31 - .L_30)
.L_30:
        /*00a0*/ 	.word	0x00000080
        /*00a4*/ 	.word	0x00000001
        /*00a8*/ 	.word	0x00000001


	//----- nvinfo : EIATTR_CBANK_PARAM_SIZE
	.align		4
.L_31:
        /*00ac*/ 	.byte	0x03, 0x19
        /*00ae*/ 	.short	0x0038


	//----- nvinfo : EIATTR_PARAM_CBANK
	.align		4
        /*00b0*/ 	.byte	0x04, 0x0a
        /*00b2*/ 	.short	(.L_33 - .L_32)
	.align		4
.L_32:
        /*00b4*/ 	.word	index@(.nv.constant0.triton_poi_fused__native_batch_norm_legit_no_training_add_div_hardtanh_mul_50)
        /*00b8*/ 	.short	0x0210
        /*00ba*/ 	.short	0x0038


	//----- nvinfo : EIATTR_SW_WAR
	.align		4
.L_33:
        /*00bc*/ 	.byte	0x04, 0x36
        /*00be*/ 	.short	(.L_35 - .L_34)
.L_34:
        /*00c0*/ 	.word	0x00000008
.L_35:


//--------------------- .nv.callgraph             --------------------------
	.section	.nv.callgraph,"",@"SHT_CUDA_CALLGRAPH"
	.align	4
	.sectionentsize	8
	.align		4
        /*0000*/ 	.word	0x00000000
	.align		4
        /*0004*/ 	.word	0xffffffff
	.align		4
        /*0008*/ 	.word	0x00000000
	.align		4
        /*000c*/ 	.word	0xfffffffe
	.align		4
        /*0010*/ 	.word	0x00000000
	.align		4
        /*0014*/ 	.word	0xfffffffd
	.align		4
        /*0018*/ 	.word	0x00000000
	.align		4
        /*001c*/ 	.word	0xfffffffc


//--------------------- .nv.constant4             --------------------------
	.section	.nv.constant4,"a",@progbits
	.align	8
	.align		8
.nv.constant4:
        /*0000*/ 	.dword	_$_str
	.align		8
        /*0008*/ 	.dword	_$_str_$_2


//--------------------- .text.triton_poi_fused__native_batch_norm_legit_no_training_add_div_hardtanh_mul_50 --------------------------
	.section	.text.triton_poi_fused__native_batch_norm_legit_no_training_add_div_hardtanh_mul_50,"ax",@progbits
	.sectionflags	@"SHF_BARRIERS=1"
	.align	128
        .global         triton_poi_fused__native_batch_norm_legit_no_training_add_div_hardtanh_mul_50
        .type           triton_poi_fused__native_batch_norm_legit_no_training_add_div_hardtanh_mul_50,@function
        .size           triton_poi_fused__native_batch_norm_legit_no_training_add_div_hardtanh_mul_50,(.L_x_1 - triton_poi_fused__native_batch_norm_legit_no_training_add_div_hardtanh_mul_50)
        .other          triton_poi_fused__native_batch_norm_legit_no_training_add_div_hardtanh_mul_50,@"STO_CUDA_ENTRY STV_DEFAULT"
triton_poi_fused__native_batch_norm_legit_no_training_add_div_hardtanh_mul_50:
.text.triton_poi_fused__native_batch_norm_legit_no_training_add_div_hardtanh_mul_50:
[----:B------:R-:W0:Y:S01]  /*0000*/  LDC R1, c[0x0][0x28] ;  /* 0x00000a00ff017b82 */ /* 0x000e220000000800 */
[----:B------:R-:W1:Y:S07]  /*0010*/  S2R R12, SR_TID.X ;  /* 0x00000000000c7919 */ /* 0x000e6e0000002100 */
[----:B------:R-:W2:Y:S01]  /*0020*/  LDC.64 R6, c[0x0][0x220] ;  /* 0x00008800ff067b82 */ /* 0x000ea20000000a00 */
[----:B------:R-:W-:Y:S01]  /*0030*/  CS2R R2, SRZ ;  /* 0x0000000000027805 */ /* 0x000fe2000001ff00 */
[----:B------:R-:W-:Y:S01]  /*0040*/  ULDC.64 UR6, c[0x0][0x208] ;  /* 0x0000820000067ab9 */ /* 0x000fe20000000a00 */
[----:B------:R-:W3:Y:S01]  /*0050*/  S2R R0, SR_CTAID.X ;  /* 0x0000000000007919 */ /* 0x000ee20000002500 */
[----:B------:R-:W4:Y:S04]  /*0060*/  S2R R10, SR_CTAID.Y ;  /* 0x00000000000a7919 */ /* 0x000f280000002600 */
[----:B------:R-:W5:Y:S08]  /*0070*/  LDC.64 R16, c[0x0][0x210] ;  /* 0x00008400ff107b82 */ /* 0x000f700000000a00 */
[----:B------:R-:W5:Y:S08]  /*0080*/  LDC.64 R20, c[0x0][0x218] ;  /* 0x00008600ff147b82 */ /* 0x000f700000000a00 */
[----:B------:R-:W5:Y:S01]  /*0090*/  LDC.64 R14, c[0x0][0x230] ;  /* 0x00008c00ff0e7b82 */ /* 0x000f620000000a00 */
[----:B-1----:R-:W-:-:S07]  /*00a0*/  IMAD.SHL.U32 R11, R12, 0x2, RZ ;  /* 0x000000020c0b7824 */ /* 0x002fce00078e00ff */
[----:B------:R-:W1:Y:S01]  /*00b0*/  LDC.64 R8, c[0x0][0x228] ;  /* 0x00008a00ff087b82 */ /* 0x000e620000000a00 */
[----:B------:R-:W-:-:S04]  /*00c0*/  LOP3.LUT R11, R11, 0xfe, RZ, 0xc0, !PT ;  /* 0x000000fe0b0b7812 */ /* 0x000fc800078ec0ff */
[----:B---3--:R-:W-:-:S04]  /*00d0*/  PRMT R13, R11, 0x6540, R0 ;  /* 0x000065400b0d7816 */ /* 0x008fc80000000000 */
[C---:B------:R-:W-:Y:S01]  /*00e0*/  ISETP.GE.AND P2, PT, R13.reuse, 0x400, PT ;  /* 0x000004000d00780c */ /* 0x040fe20003f46270 */
[----:B--2---:R-:W-:-:S12]  /*00f0*/  IMAD.WIDE R6, R13, 0x4, R6 ;  /* 0x000000040d067825 */ /* 0x004fd800078e0206 */
[----:B------:R2:W3:Y:S01]  /*0100*/  @!P2 LDG.E.EL.64 R2, desc[UR6][R6.64] ;  /* 0x000000060602a981 */ /* 0x0004e2000c2e1b00 */
[C---:B----4-:R-:W-:Y:S01]  /*0110*/  ISETP.GE.AND P0, PT, R10.reuse, 0x10, PT ;  /* 0x000000100a00780c */ /* 0x050fe20003f06270 */
[----:B------:R-:W-:Y:S02]  /*0120*/  IMAD R5, R10, 0x400, R13 ;  /* 0x000004000a057824 */ /* 0x000fe400078e020d */
[C---:B0----5:R-:W-:Y:S01]  /*0130*/  IMAD.WIDE R20, R13.reuse, 0x4, R20 ;  /* 0x000000040d147825 */ /* 0x061fe200078e0214 */
[----:B------:R-:W-:-:S03]  /*0140*/  ISETP.LT.AND P1, PT, R13, 0x400, !P0 ;  /* 0x000004000d00780c */ /* 0x000fc60004721270 */
[----:B------:R-:W-:Y:S01]  /*0150*/  IMAD.WIDE R16, R5, 0x4, R16 ;  /* 0x0000000405107825 */ /* 0x000fe200078e0210 */
[----:B------:R-:W-:Y:S02]  /*0160*/  CS2R R4, SRZ ;  /* 0x0000000000047805 */ /* 0x000fe4000001ff00 */
[----:B--2---:R-:W-:Y:S02]  /*0170*/  CS2R R6, SRZ ;  /* 0x0000000000067805 */ /* 0x004fe4000001ff00 */
[----:B------:R-:W-:Y:S01]  /*0180*/  CS2R R18, SRZ ;  /* 0x0000000000127805 */ /* 0x000fe2000001ff00 */
[C---:B------:R-:W-:Y:S01]  /*0190*/  IMAD.WIDE R22, R13.reuse, 0x4, R14 ;  /* 0x000000040d167825 */ /* 0x040fe200078e020e */
[----:B------:R-:W-:Y:S01]  /*01a0*/  CS2R R14, SRZ ;  /* 0x00000000000e7805 */ /* 0x000fe2000001ff00 */
[----:B------:R-:W2:Y:S02]  /*01b0*/  @!P2 LDG.E.EL.64 R4, desc[UR6][R20.64] ;  /* 0x000000061404a981 */ /* 0x000ea4000c2e1b00 */
[----:B-1----:R-:W-:-:S02]  /*01c0*/  IMAD.WIDE R8, R13, 0x4, R8 ;  /* 0x000000040d087825 */ /* 0x002fc400078e0208 */
[----:B------:R-:W2:Y:S04]  /*01d0*/  @P1 LDG.E.EL.64 R6, desc[UR6][R16.64] ;  /* 0x0000000610061981 */ /* 0x000ea8000c2e1b00 */
[----:B------:R0:W4:Y:S04]  /*01e0*/  @!P2 LDG.E.EL.64 R14, desc[UR6][R8.64] ;  /* 0x00000006080ea981 */ /* 0x000128000c2e1b00 */
[----:B------:R-:W4:Y:S01]  /*01f0*/  @!P2 LDG.E.EL.64 R18, desc[UR6][R22.64] ;  /* 0x000000061612a981 */ /* 0x000f22000c2e1b00 */
[----:B0-----:R-:W-:Y:S01]  /*0200*/  IMAD.MOV.U32 R9, RZ, RZ, 0x3e800000 ;  /* 0x3e800000ff097424 */ /* 0x001fe200078e00ff */
[----:B------:R-:W0:Y:S01]  /*0210*/  S2UR UR5, SR_CgaCtaId ;  /* 0x00000000000579c3 */ /* 0x000e220000008800 */
[----:B------:R-:W-:-:S02]  /*0220*/  UMOV UR4, 0x400 ;  /* 0x0000040000047882 */ /* 0x000fc40000000000 */
[----:B0-----:R-:W-:-:S06]  /*0230*/  UPRMT UR4, UR5, 0x654, UR4 ;  /* 0x0000065405047896 */ /* 0x001fcc0008000004 */
[----:B------:R-:W-:Y:S01]  /*0240*/  LEA R11, R11, UR4, 0x2 ;  /* 0x000000040b0b7c11 */ /* 0x000fe2000f8e10ff */
[----:B---3--:R-:W-:Y:S01]  /*0250*/  FADD R2, R2, 9.9999997473787516356e-06 ;  /* 0x3727c5ac02027421 */ /* 0x008fe20000000000 */
[----:B------:R-:W-:-:S03]  /*0260*/  FADD R3, R3, 9.9999997473787516356e-06 ;  /* 0x3727c5ac03037421 */ /* 0x000fc60000000000 */
[----:B------:R-:W0:Y:S08]  /*0270*/  MUFU.SQRT R13, R2 ;  /* 0x00000002000d7308 */ /* 0x000e300000002000 */
[----:B------:R-:W1:Y:S01]  /*0280*/  MUFU.SQRT R20, R3 ;  /* 0x0000000300147308 */ /* 0x000e620000002000 */
[C---:B0-----:R-:W-:Y:S02]  /*0290*/  FSETP.GT.AND P1, PT, R13.reuse, 8.50705917302346158658e+37, PT ;  /* 0x7e8000000d00780b */ /* 0x041fe40003f24000 */
[----:B------:R-:W-:-:S02]  /*02a0*/  FSETP.GEU.AND P3, PT, R13, 1.175494350822287508e-38, PT ;  /* 0x008000000d00780b */ /* 0x000fc40003f6e000 */
[C---:B-1----:R-:W-:Y:S02]  /*02b0*/  FSETP.GT.AND P2, PT, R20.reuse, 8.50705917302346158658e+37, PT ;  /* 0x7e8000001400780b */ /* 0x042fe40003f44000 */
[----:B------:R-:W-:-:S07]  /*02c0*/  FSETP.GEU.AND P4, PT, R20, 1.175494350822287508e-38, PT ;  /* 0x008000001400780b */ /* 0x000fce0003f8e000 */
[----:B------:R-:W-:-:S04]  /*02d0*/  @P1 FMUL R13, R13, 0.25 ;  /* 0x3e8000000d0d1820 */ /* 0x000fc80000400000 */
[----:B------:R-:W-:Y:S01]  /*02e0*/  @!P3 FMUL R13, R13, 16777216 ;  /* 0x4b8000000d0db820 */ /* 0x000fe20000400000 */
[----:B------:R-:W-:-:S04]  /*02f0*/  @P2 FMUL R20, R20, 0.25 ;  /* 0x3e80000014142820 */ /* 0x000fc80000400000 */
[----:B------:R-:W-:Y:S01]  /*0300*/  @!P4 FMUL R20, R20, 16777216 ;  /* 0x4b8000001414c820 */ /* 0x000fe20000400000 */
[----:B------:R-:W0:Y:S01]  /*0310*/  MUFU.RCP R13, R13 ;  /* 0x0000000d000d7308 */ /* 0x000e220000001000 */
[----:B------:R-:W-:-:S07]  /*0320*/  FSEL R2, R9, 1, P1 ;  /* 0x3f80000009027808 */ /* 0x000fce0000800000 */
[----:B------:R-:W1:Y:S01]  /*0330*/  MUFU.RCP R20, R20 ;  /* 0x0000001400147308 */ /* 0x000e620000001000 */
[----:B------:R-:W-:Y:S01]  /*0340*/  FSEL R9, R9, 1, P2 ;  /* 0x3f80000009097808 */ /* 0x000fe20001000000 */
[----:B------:R-:W-:-:S04]  /*0350*/  @!P3 FMUL R2, R2, 16777216 ;  /* 0x4b8000000202b820 */ /* 0x000fc80000400000 */
[----:B------:R-:W-:Y:S01]  /*0360*/  @!P4 FMUL R9, R9, 16777216 ;  /* 0x4b8000000909c820 */ /* 0x000fe20000400000 */
[----:B0-----:R-:W-:Y:S01]  /*0370*/  FMUL R3, R13, R2 ;  /* 0x000000020d037220 */ /* 0x001fe20000400000 */
[----:B--2---:R-:W-:Y:S01]  /*0380*/  FADD R4, -R4, R6 ;  /* 0x0000000604047221 */ /* 0x004fe20000000100 */
[----:B------:R-:W-:Y:S01]  /*0390*/  FADD R5, -R5, R7 ;  /* 0x0000000705057221 */ /* 0x000fe20000000100 */
[----:B-1----:R-:W-:Y:S02]  /*03a0*/  FMUL R2, R20, R9 ;  /* 0x0000000914027220 */ /* 0x002fe40000400000 */
[----:B------:R-:W-:Y:S02]  /*03b0*/  FMUL R3, R4, R3 ;  /* 0x0000000304037220 */ /* 0x000fe40000400000 */
[----:B------:R-:W-:Y:S02]  /*03c0*/  FMUL R2, R5, R2 ;  /* 0x0000000205027220 */ /* 0x000fe40000400000 */
[----:B----4-:R-:W-:-:S02]  /*03d0*/  FFMA R3, R3, R14, R18 ;  /* 0x0000000e03037223 */ /* 0x010fc40000000012 */
[----:B------:R-:W-:Y:S02]  /*03e0*/  FFMA R2, R2, R15, R19 ;  /* 0x0000000f02027223 */ /* 0x000fe40000000013 */
[----:B------:R-:W-:Y:S02]  /*03f0*/  FADD R4, R3, 3 ;  /* 0x4040000003047421 */ /* 0x000fe40000000000 */
[----:B------:R-:W-:-:S03]  /*0400*/  FADD R5, R2, 3 ;  /* 0x4040000002057421 */ /* 0x000fc60000000000 */
[C---:B------:R-:W-:Y:S02]  /*0410*/  FSETP.GTU.AND P1, PT, R4.reuse, RZ, PT ;  /* 0x000000ff0400720b */ /* 0x040fe40003f2c000 */
[C---:B------:R-:W-:Y:S02]  /*0420*/  FSETP.GTU.AND P2, PT, R5.reuse, RZ, PT ;  /* 0x000000ff0500720b */ /* 0x040fe40003f4c000 */
[----:B------:R-:W-:Y:S02]  /*0430*/  FSEL R4, R4, RZ, P1 ;  /* 0x000000ff04047208 */ /* 0x000fe40000800000 */
[----:B------:R-:W-:Y:S02]  /*0440*/  FSEL R5, R5, RZ, P2 ;  /* 0x000000ff05057208 */ /* 0x000fe40001000000 */
[C---:B------:R-:W-:Y:S02]  /*0450*/  FSETP.GEU.AND P3, PT, R4.reuse, 6, PT ;  /* 0x40c000000400780b */ /* 0x040fe40003f6e000 */
[C---:B------:R-:W-:Y:S01]  /*0460*/  FSETP.GEU.AND P4, PT, R5.reuse, 6, PT ;  /* 0x40c000000500780b */ /* 0x040fe20003f8e000 */
[C---:B------:R-:W-:Y:S01]  /*0470*/  FMUL R6, R4.reuse, 0.16666667163372039795 ;  /* 0x3e2aaaab04067820 */ /* 0x040fe20000400000 */
[----:B------:R-:W-:Y:S01]  /*0480*/  FMUL R7, R5, 0.16666667163372039795 ;  /* 0x3e2aaaab05077820 */ /* 0x000fe20000400000 */
[----:B------:R-:W-:-:S02]  /*0490*/  FSETP.NAN.AND P1, PT, R4, R4, PT ;  /* 0x000000040400720b */ /* 0x000fc40003f28000 */
[----:B------:R-:W-:-:S06]  /*04a0*/  FSETP.NAN.AND P2, PT, R5, R5, PT ;  /* 0x000000050500720b */ /* 0x000fcc0003f48000 */
[----:B------:R-:W-:Y:S02]  /*04b0*/  @P3 FSEL R6, R6, 1, P1 ;  /* 0x3f80000006063808 */ /* 0x000fe40000800000 */
[----:B------:R-:W-:-:S03]  /*04c0*/  @P4 FSEL R7, R7, 1, P2 ;  /* 0x3f80000007074808 */ /* 0x000fc60001000000 */
[----:B------:R-:W-:Y:S02]  /*04d0*/  FMUL R8, R3, R6 ;  /* 0x0000000603087220 */ /* 0x000fe40000400000 */
[----:B------:R-:W-:Y:S01]  /*04e0*/  FMUL R9, R2, R7 ;  /* 0x0000000702097220 */ /* 0x000fe20000400000 */
[----:B------:R-:W-:Y:S01]  /*04f0*/  LOP3.LUT R5, R12, 0x7f, RZ, 0xc0, !PT ;  /* 0x0000007f0c057812 */ /* 0x000fe200078ec0ff */
[----:B------:R-:W0:Y:S03]  /*0500*/  LDC.64 R2, c[0x0][0x238] ;  /* 0x00008e00ff027b82 */ /* 0x000e260000000a00 */
[----:B------:R-:W-:Y:S01]  /*0510*/  STS.64 [R11], R8 ;  /* 0x000000080b007388 */ /* 0x000fe20000000a00 */
[----:B------:R-:W-:-:S04]  /*0520*/  LEA R12, R5, UR4, 0x2 ;  /* 0x00000004050c7c11 */ /* 0x000fc8000f8e10ff */
[----:B------:R-:W-:Y:S01]  /*0530*/  BAR.SYNC.DEFER_BLOCKING 0x0 ;  /* 0x0000000000007b1d */ /* 0x000fe20000010000 */
[----:B------:R-:W-:-:S04]  /*0540*/  SHF.R.S32.HI R7, RZ, 0x1f, R10 ;  /* 0x0000001fff077819 */ /* 0x000fc8000001140a */
[----:B------:R-:W-:Y:S01]  /*0550*/  LEA.HI R7, R7, R10, RZ, 0x2 ;  /* 0x0000000a07077211 */ /* 0x000fe200078f10ff */
[----:B------:R-:W1:Y:S04]  /*0560*/  LDS R13, [R12] ;  /* 0x000000000c0d7984 */ /* 0x000e680000000800 */
[----:B------:R-:W-:Y:S01]  /*0570*/  IMAD.SHL.U32 R4, R7, 0x400, RZ ;  /* 0x0000040007047824 */ /* 0x000fe200078e00ff */
[----:B------:R-:W-:Y:S02]  /*0580*/  PRMT R0, R5, 0x6540, R0 ;  /* 0x0000654005007816 */ /* 0x000fe40000000000 */
[----:B------:R-:W-:Y:S02]  /*0590*/  LOP3.LUT R7, R7, 0xfffffffc, RZ, 0xc0, !PT ;  /* 0xfffffffc07077812 */ /* 0x000fe400078ec0ff */
[----:B------:R-:W-:-:S02]  /*05a0*/  LOP3.LUT R4, R4, 0xfffff000, RZ, 0xc0, !PT ;  /* 0xfffff00004047812 */ /* 0x000fc400078ec0ff */
[----:B------:R-:W-:Y:S02]  /*05b0*/  LOP3.LUT R6, R0, 0x80, RZ, 0xfc, !PT ;  /* 0x0000008000067812 */ /* 0x000fe400078efcff */
[----:B------:R-:W-:Y:S02]  /*05c0*/  IADD3 R7, R4, R10, -R7 ;  /* 0x0000000a04077210 */ /* 0x000fe40007ffe807 */
[----:B------:R-:W-:Y:S02]  /*05d0*/  ISETP.LT.AND P1, PT, R0, 0x400, !P0 ;  /* 0x000004000000780c */ /* 0x000fe40004721270 */
[----:B------:R-:W-:Y:S01]  /*05e0*/  ISETP.LT.AND P0, PT, R6, 0x400, !P0 ;  /* 0x000004000600780c */ /* 0x000fe20004701270 */
[----:B------:R-:W-:-:S04]  /*05f0*/  IMAD R5, R0, 0x4, R7 ;  /* 0x0000000400057824 */ /* 0x000fc800078e0207 */
[----:B0-----:R-:W-:-:S06]  /*0600*/  IMAD.WIDE R4, R5, 0x4, R2 ;  /* 0x0000000405047825 */ /* 0x001fcc00078e0202 */
[----:B-1----:R0:W-:Y:S02]  /*0610*/  @P1 STG.E desc[UR6][R4.64], R13 ;  /* 0x0000000d04001986 */ /* 0x0021e4000c101906 */
[----:B0-----:R-:W-:Y:S05]  /*0620*/  @!P0 EXIT ;  /* 0x000000000000894d */ /* 0x001fea0003800000 */
[----:B0-----:R-:W0:Y:S01]  /*0630*/  LDS R5, [R12+0x200] ;  /* 0x000200000c057984 */ /* 0x001e220000000800 */
[----:B------:R-:W-:-:S04]  /*0640*/  IMAD R7, R6, 0x4, R7 ;  /* 0x0000000406077824 */ /* 0x000fc800078e0207 */
[----:B------:R-:W-:-:S05]  /*0650*/  IMAD.WIDE R2, R7, 0x4, R2 ;  /* 0x0000000407027825 */ /* 0x000fca00078e0202 */
[----:B0-----:R-:W-:Y:S01]  /*0660*/  STG.E desc[UR6][R2.64], R5 ;  /* 0x0000000502007986 */ /* 0x001fe2000c101906 */
[----:B------:R-:W-:Y:S05]  /*0670*/  EXIT ;  /* 0x000000000000794d */ /* 0x000fea0003800000 */
.L_x_0:
[----:B------:R-:W-:-:S00]  /*0680*/  BRA `(.L_x_0) ;  /* 0xfffffffc00fc7947 */ /* 0x000fc0000383ffff */
[----:B------:R-:W-:-:S00]  /*0690*/  NOP ;  /* 0x0000000000007918 */ /* 0x000fc00000000000 */
        /* <DEDUP_REMOVED lines=14> */
.L_x_1:


//--------------------- .nv.global.init           --------------------------
	.section	.nv.global.init,"aw",@progbits
.nv.global.init:
	.type		_$_str,@object
	.size		_$_str,(_$_str_$_2 - _$_str)
_$_str:
        /*0000*/ 	.byte	0x5f, 0x5f, 0x43, 0x55, 0x44, 0x41, 0x5f, 0x46, 0x54, 0x5a, 0x00
	.type		_$_str_$_2,@object
	.size		_$_str_$_2,(.L_1 - _$_str_$_2)
_$_str_$_2:
        /*000b*/ 	.byte	0x5f, 0x5f, 0x43, 0x55, 0x44, 0x41, 0x5f, 0x50, 0x52, 0x45, 0x43, 0x5f, 0x53, 0x51, 0x52, 0x54
        /*001b*/ 	.byte	0x00
.L_1:


//--------------------- .nv.shared.triton_poi_fused__native_batch_norm_legit_no_training_add_div_hardtanh_mul_50 --------------------------
	.section	.nv.shared.triton_poi_fused__native_batch_norm_legit_no_training_add_div_hardtanh_mul_50,"aw",@nobits
	.sectionflags	@""
	.align	16
	.zero		1024


//--------------------- .nv.constant0.triton_poi_fused__native_batch_norm_legit_no_training_add_div_hardtanh_mul_50 --------------------------
	.section	.nv.constant0.triton_poi_fused__native_batch_norm_legit_no_training_add_div_hardtanh_mul_50,"a",@progbits
	.sectionflags	@""
	.align	4
.nv.constant0.triton_poi_fused__native_batch_norm_legit_no_training_add_div_hardtanh_mul_50:
	.zero		584
